	.headerflags	@"EF_CUDA_TEXMODE_UNIFIED EF_CUDA_64BIT_ADDRESS EF_CUDA_ACCELERATORS EF_CUDA_SM90 EF_CUDA_VIRTUAL_SM(EF_CUDA_SM90)"
	.elftype	@"ET_EXEC"


//--------------------- .nv.info                  --------------------------
	.section	.nv.info,"",@"SHT_CUDA_INFO"
	.align	4


	//----- nvinfo : EIATTR_REGCOUNT
	.align		4
        /*0000*/ 	.byte	0x04, 0x2f
        /*0002*/ 	.short	(.L_1 - .L_0)
	.align		4
.L_0:
        /*0004*/ 	.word	index@(triton_mm)
        /*0008*/ 	.word	0x00000060


	//----- nvinfo : EIATTR_MIN_STACK_SIZE
	.align		4
.L_1:
        /*000c*/ 	.byte	0x04, 0x12
        /*000e*/ 	.short	(.L_3 - .L_2)
	.align		4
.L_2:
        /*0010*/ 	.word	index@(triton_mm)
        /*0014*/ 	.word	0x00000000


	//----- nvinfo : EIATTR_FRAME_SIZE
	.align		4
.L_3:
        /*0018*/ 	.byte	0x04, 0x11
        /*001a*/ 	.short	(.L_5 - .L_4)
	.align		4
.L_4:
        /*001c*/ 	.word	index@(triton_mm)
        /*0020*/ 	.word	0x00000000


	//----- nvinfo : EIATTR_MIN_STACK_SIZE
	.align		4
.L_5:
        /*0024*/ 	.byte	0x04, 0x12
        /*0026*/ 	.short	(.L_7 - .L_6)
	.align		4
.L_6:
        /*0028*/ 	.word	index@(triton_mm)
        /*002c*/ 	.word	0x00000000
.L_7:


//--------------------- .nv.info.triton_mm        --------------------------
	.section	.nv.info.triton_mm,"",@"SHT_CUDA_INFO"
	.sectionflags	@""
	.align	4


	//----- nvinfo : EIATTR_CUDA_API_VERSION
	.align		4
        /*0000*/ 	.byte	0x04, 0x37
        /*0002*/ 	.short	(.L_9 - .L_8)
.L_8:
        /*0004*/ 	.word	0x0000007c


	//----- nvinfo : EIATTR_KPARAM_INFO
	.align		4
.L_9:
        /*0008*/ 	.byte	0x04, 0x17
        /*000a*/ 	.short	(.L_11 - .L_10)
.L_10:
        /*000c*/ 	.word	0x00000000
        /*0010*/ 	.short	0x0004
        /*0012*/ 	.short	0x001c
        /*0014*/ 	.byte	0x00, 0xf0, 0x11, 0x00


	//----- nvinfo : EIATTR_KPARAM_INFO
	.align		4
.L_11:
        /*0018*/ 	.byte	0x04, 0x17
        /*001a*/ 	.short	(.L_13 - .L_12)
.L_12:
        /*001c*/ 	.word	0x00000000
        /*0020*/ 	.short	0x0003
        /*0022*/ 	.short	0x0018
        /*0024*/ 	.byte	0x00, 0xf0, 0x11, 0x00


	//----- nvinfo : EIATTR_KPARAM_INFO
	.align		4
.L_13:
        /*0028*/ 	.byte	0x04, 0x17
        /*002a*/ 	.short	(.L_15 - .L_14)
.L_14:
        /*002c*/ 	.word	0x00000000
        /*0030*/ 	.short	0x0002
        /*0032*/ 	.short	0x0010
        /*0034*/ 	.byte	0x00, 0xf0, 0x21, 0x00


	//----- nvinfo : EIATTR_KPARAM_INFO
	.align		4
.L_15:
        /*0038*/ 	.byte	0x04, 0x17
        /*003a*/ 	.short	(.L_17 - .L_16)
.L_16:
        /*003c*/ 	.word	0x00000000
        /*0040*/ 	.short	0x0001
        /*0042*/ 	.short	0x0008
        /*0044*/ 	.byte	0x00, 0xf0, 0x21, 0x00


	//----- nvinfo : EIATTR_KPARAM_INFO
	.align		4
.L_17:
        /*0048*/ 	.byte	0x04, 0x17
        /*004a*/ 	.short	(.L_19 - .L_18)
.L_18:
        /*004c*/ 	.word	0x00000000
        /*0050*/ 	.short	0x0000
        /*0052*/ 	.short	0x0000
        /*0054*/ 	.byte	0x00, 0xf0, 0x21, 0x00


	//----- nvinfo : EIATTR_SPARSE_MMA_MASK
	.align		4
.L_19:
        /*0058*/ 	.byte	0x03, 0x50
        /*005a*/ 	.short	0x0000


	//----- nvinfo : EIATTR_MAXREG_COUNT
	.align		4
        /*005c*/ 	.byte	0x03, 0x1b
        /*005e*/ 	.short	0x00ff


	//----- nvinfo : EIATTR_COOP_GROUP_MASK_REGIDS
	.align		4
        /*0060*/ 	.byte	0x04, 0x29
        /*0062*/ 	.short	(.L_21 - .L_20)


	//   ....[0]....
.L_20:
        /*0064*/ 	.word	0xffffffff


	//----- nvinfo : EIATTR_COOP_GROUP_INSTR_OFFSETS
	.align		4
.L_21:
        /*0068*/ 	.byte	0x04, 0x28
        /*006a*/ 	.short	(.L_23 - .L_22)


	//   ....[0]....
.L_22:
        /*006c*/ 	.word	0x00000e20


	//----- nvinfo : EIATTR_EXIT_INSTR_OFFSETS
	.align		4
.L_23:
        /*0070*/ 	.byte	0x04, 0x1c
        /*0072*/ 	.short	(.L_25 - .L_24)


	//   ....[0]....
.L_24:
        /*0074*/ 	.word	0x00000050


	//   ....[1]....
        /*0078*/ 	.word	0x00001940


	//   ....[2]....
        /*007c*/ 	.word	0x00001990


	//----- nvinfo : EIATTR_MAX_THREADS
	.align		4
.L_25:
        /*0080*/ 	.byte	0x04, 0x05
        /*0082*/ 	.short	(.L_27 - .L_26)
.L_26:
        /*0084*/ 	.word	0x00000080
        /*0088*/ 	.word	0x00000001
        /*008c*/ 	.word	0x00000001


	//----- nvinfo : EIATTR_CBANK_PARAM_SIZE
	.align		4
.L_27:
        /*0090*/ 	.byte	0x03, 0x19
        /*0092*/ 	.short	0x0020


	//----- nvinfo : EIATTR_PARAM_CBANK
	.align		4
        /*0094*/ 	.byte	0x04, 0x0a
        /*0096*/ 	.short	(.L_29 - .L_28)
	.align		4
.L_28:
        /*0098*/ 	.word	index@(.nv.constant0.triton_mm)
        /*009c*/ 	.short	0x0210
        /*009e*/ 	.short	0x0020


	//----- nvinfo : EIATTR_SW_WAR
	.align		4
.L_29:
        /*00a0*/ 	.byte	0x04, 0x36
        /*00a2*/ 	.short	(.L_31 - .L_30)
.L_30:
        /*00a4*/ 	.word	0x00000008
.L_31:


//--------------------- .nv.callgraph             --------------------------
	.section	.nv.callgraph,"",@"SHT_CUDA_CALLGRAPH"
	.align	4
	.sectionentsize	8
	.align		4
        /*0000*/ 	.word	0x00000000
	.align		4
        /*0004*/ 	.word	0xffffffff
	.align		4
        /*0008*/ 	.word	0x00000000
	.align		4
        /*000c*/ 	.word	0xfffffffe
	.align		4
        /*0010*/ 	.word	0x00000000
	.align		4
        /*0014*/ 	.word	0xfffffffd
	.align		4
        /*0018*/ 	.word	0x00000000
	.align		4
        /*001c*/ 	.word	0xfffffffc


//--------------------- .text.triton_mm           --------------------------
	.section	.text.triton_mm,"ax",@progbits
	.sectionflags	@"SHF_BARRIERS=1"
	.align	128
        .global         triton_mm
        .type           triton_mm,@function
        .size           triton_mm,(.L_x_2 - triton_mm)
        .other          triton_mm,@"STO_CUDA_ENTRY STV_DEFAULT"
triton_mm:
.text.triton_mm:
[----:B------:R-:W1:Y:S02]  /*0000*/  LDC R1, c[0x0][0x28] ;  /* 0x00000a00ff017b82 */ /* 0x000e640000000800 */
[----:B------:R-:W2:Y:S02]  /*0010*/  LDC.64 R2, c[0x0][0x228] ;  /* 0x00008a00ff027b82 */ /* 0x000ea40000000a00 */
[----:B--2---:R-:W-:-:S04]  /*0020*/  IMAD.IADD R0, R3, 0x1, R2 ;  /* 0x0000000103007824 */ /* 0x004fc800078e0202 */
[----:B------:R-:W-:-:S05]  /*0030*/  IMAD R2, R0, 0xc00, RZ ;  /* 0x00000c0000027824 */ /* 0x000fca00078e02ff */
[----:B------:R-:W-:-:S13]  /*0040*/  ISETP.NE.AND P0, PT, R2, RZ, PT ;  /* 0x000000ff0200720c */ /* 0x000fda0003f05270 */
[----:B------:R-:W-:Y:S05]  /*0050*/  @!P0 EXIT ;  /* 0x000000000000894d */ /* 0x000fea0003800000 */
[----:B------:R-:W2:Y:S01]  /*0060*/  S2R R12, SR_CTAID.X ;  /* 0x00000000000c7919 */ /* 0x000ea20000002500 */
[----:B------:R-:W-:Y:S01]  /*0070*/  VIADD R2, R0, 0x3f ;  /* 0x0000003f00027836 */ /* 0x000fe20000000000 */
[----:B------:R-:W-:Y:S01]  /*0080*/  IABS R21, R0 ;  /* 0x0000000000157213 */ /* 0x000fe20000000000 */
[----:B------:R-:W3:Y:S01]  /*0090*/  S2UR UR14, SR_CgaCtaId ;  /* 0x00000000000e79c3 */ /* 0x000ee20000008800 */
[----:B------:R-:W-:Y:S01]  /*00a0*/  UMOV UR4, 0x400 ;  /* 0x0000040000047882 */ /* 0x000fe20000000000 */
[----:B------:R-:W-:Y:S01]  /*00b0*/  ULDC.64 UR18, c[0x0][0x208] ;  /* 0x0000820000127ab9 */ /* 0x000fe20000000a00 */
[----:B------:R-:W-:Y:S01]  /*00c0*/  SHF.R.S32.HI R3, RZ, 0x1f, R2 ;  /* 0x0000001fff037819 */ /* 0x000fe20000011402 */
[----:B------:R-:W4:Y:S01]  /*00d0*/  I2F.RP R10, R21 ;  /* 0x00000015000a7306 */ /* 0x000f220000209400 */
[----:B------:R-:W-:Y:S01]  /*00e0*/  IMAD.MOV.U32 R93, RZ, RZ, -0x20 ;  /* 0xffffffe0ff5d7424 */ /* 0x000fe200078e00ff */
[----:B------:R-:W-:Y:S02]  /*00f0*/  CS2R R38, SRZ ;  /* 0x0000000000267805 */ /* 0x000fe4000001ff00 */
[----:B------:R-:W-:Y:S01]  /*0100*/  LEA.HI R3, R3, R2, RZ, 0x6 ;  /* 0x0000000203037211 */ /* 0x000fe200078f30ff */
[----:B------:R-:W5:Y:S01]  /*0110*/  LDC.64 R30, c[0x0][0x218] ;  /* 0x00008600ff1e7b82 */ /* 0x000f620000000a00 */
[----:B------:R-:W-:-:S02]  /*0120*/  CS2R R40, SRZ ;  /* 0x0000000000287805 */ /* 0x000fc4000001ff00 */
[----:B------:R-:W-:Y:S02]  /*0130*/  CS2R R42, SRZ ;  /* 0x00000000002a7805 */ /* 0x000fe4000001ff00 */
[----:B------:R-:W-:Y:S02]  /*0140*/  CS2R R44, SRZ ;  /* 0x00000000002c7805 */ /* 0x000fe4000001ff00 */
[----:B------:R-:W-:Y:S02]  /*0150*/  CS2R R46, SRZ ;  /* 0x00000000002e7805 */ /* 0x000fe4000001ff00 */
[----:B------:R-:W-:Y:S02]  /*0160*/  CS2R R48, SRZ ;  /* 0x0000000000307805 */ /* 0x000fe4000001ff00 */
[----:B------:R-:W-:Y:S02]  /*0170*/  CS2R R50, SRZ ;  /* 0x0000000000327805 */ /* 0x000fe4000001ff00 */
[----:B------:R-:W-:-:S02]  /*0180*/  CS2R R52, SRZ ;  /* 0x0000000000347805 */ /* 0x000fc4000001ff00 */
[----:B------:R-:W-:Y:S02]  /*0190*/  CS2R R54, SRZ ;  /* 0x0000000000367805 */ /* 0x000fe4000001ff00 */
[----:B------:R-:W-:Y:S02]  /*01a0*/  CS2R R56, SRZ ;  /* 0x0000000000387805 */ /* 0x000fe4000001ff00 */
[----:B------:R-:W-:Y:S01]  /*01b0*/  CS2R R58, SRZ ;  /* 0x00000000003a7805 */ /* 0x000fe2000001ff00 */
[----:B----4-:R-:W-:Y:S01]  /*01c0*/  MUFU.RCP R10, R10 ;  /* 0x0000000a000a7308 */ /* 0x010fe20000001000 */
[----:B------:R-:W-:Y:S02]  /*01d0*/  CS2R R60, SRZ ;  /* 0x00000000003c7805 */ /* 0x000fe4000001ff00 */
[----:B------:R-:W-:Y:S02]  /*01e0*/  CS2R R62, SRZ ;  /* 0x00000000003e7805 */ /* 0x000fe4000001ff00 */
[----:B------:R-:W-:-:S02]  /*01f0*/  CS2R R64, SRZ ;  /* 0x0000000000407805 */ /* 0x000fc4000001ff00 */
[----:B------:R-:W-:Y:S01]  /*0200*/  CS2R R66, SRZ ;  /* 0x0000000000427805 */ /* 0x000fe2000001ff00 */
[----:B---3--:R-:W-:Y:S01]  /*0210*/  UPRMT UR14, UR14, 0x654, UR4 ;  /* 0x000006540e0e7896 */ /* 0x008fe20008000004 */
[----:B------:R-:W-:Y:S02]  /*0220*/  CS2R R68, SRZ ;  /* 0x0000000000447805 */ /* 0x000fe4000001ff00 */
[----:B------:R-:W-:Y:S02]  /*0230*/  CS2R R70, SRZ ;  /* 0x0000000000467805 */ /* 0x000fe4000001ff00 */
[----:B------:R-:W-:Y:S02]  /*0240*/  CS2R R72, SRZ ;  /* 0x0000000000487805 */ /* 0x000fe4000001ff00 */
[----:B------:R-:W-:Y:S01]  /*0250*/  CS2R R74, SRZ ;  /* 0x00000000004a7805 */ /* 0x000fe2000001ff00 */
[C---:B--2---:R-:W-:Y:S01]  /*0260*/  IMAD.HI R4, R12.reuse, 0x2aaaaaab, RZ ;  /* 0x2aaaaaab0c047827 */ /* 0x044fe200078e02ff */
[----:B------:R-:W-:-:S02]  /*0270*/  ISETP.GE.AND P2, PT, R12, RZ, PT ;  /* 0x000000ff0c00720c */ /* 0x000fc40003f46270 */
[----:B------:R-:W-:Y:S02]  /*0280*/  CS2R R76, SRZ ;  /* 0x00000000004c7805 */ /* 0x000fe4000001ff00 */
[----:B------:R-:W-:Y:S02]  /*0290*/  CS2R R78, SRZ ;  /* 0x00000000004e7805 */ /* 0x000fe4000001ff00 */
[----:B------:R-:W-:Y:S02]  /*02a0*/  CS2R R80, SRZ ;  /* 0x0000000000507805 */ /* 0x000fe4000001ff00 */
[----:B------:R-:W-:Y:S02]  /*02b0*/  SHF.R.U32.HI R5, RZ, 0x1f, R4 ;  /* 0x0000001fff057819 */ /* 0x000fe40000011604 */
[----:B------:R-:W-:Y:S02]  /*02c0*/  CS2R R82, SRZ ;  /* 0x0000000000527805 */ /* 0x000fe4000001ff00 */
[----:B------:R-:W-:-:S02]  /*02d0*/  CS2R R84, SRZ ;  /* 0x0000000000547805 */ /* 0x000fc4000001ff00 */
[----:B------:R-:W-:Y:S02]  /*02e0*/  CS2R R86, SRZ ;  /* 0x0000000000567805 */ /* 0x000fe4000001ff00 */
[----:B------:R-:W-:Y:S01]  /*02f0*/  LEA.HI.SX32 R5, R4, R5, 0x1b ;  /* 0x0000000504057211 */ /* 0x000fe200078fdaff */
[----:B------:R-:W-:Y:S01]  /*0300*/  UMOV UR15, 0x1 ;  /* 0x00000001000f7882 */ /* 0x000fe20000000000 */
[----:B------:R-:W-:Y:S01]  /*0310*/  UMOV UR6, 0xffffffff ;  /* 0xffffffff00067882 */ /* 0x000fe20000000000 */
[----:B------:R-:W-:Y:S01]  /*0320*/  UMOV UR4, URZ ;  /* 0x0000003f00047c82 */ /* 0x000fe20008000000 */
[----:B------:R-:W-:Y:S01]  /*0330*/  UIADD3 UR17, UR14, 0x3000, URZ ;  /* 0x000030000e117890 */ /* 0x000fe2000fffe03f */
[----:B------:R-:W-:Y:S01]  /*0340*/  IMAD.SHL.U32 R4, R5, 0x8, RZ ;  /* 0x0000000805047824 */ /* 0x000fe200078e00ff */
[----:B------:R-:W-:-:S04]  /*0350*/  UMOV UR5, URZ ;  /* 0x0000003f00057c82 */ /* 0x000fc80008000000 */
[----:B------:R-:W-:-:S04]  /*0360*/  LEA.HI.SX32 R3, R3, -R4, 0x1a ;  /* 0x8000000403037211 */ /* 0x000fc800078fd2ff */
[----:B------:R-:W-:-:S04]  /*0370*/  VIMNMX R6, R3, 0x8, PT ;  /* 0x0000000803067848 */ /* 0x000fc80003fe0100 */
[-C--:B------:R-:W-:Y:S02]  /*0380*/  IABS R14, R6.reuse ;  /* 0x00000006000e7213 */ /* 0x080fe40000000000 */
[----:B------:R-:W-:Y:S02]  /*0390*/  IABS R8, R6 ;  /* 0x0000000600087213 */ /* 0x000fe40000000000 */
[----:B------:R-:W2:Y:S03]  /*03a0*/  I2F.RP R7, R14 ;  /* 0x0000000e00077306 */ /* 0x000ea60000209400 */
[----:B------:R-:W-:-:S05]  /*03b0*/  IMAD.MOV R8, RZ, RZ, -R8 ;  /* 0x000000ffff087224 */ /* 0x000fca00078e0a08 */
[----:B--2---:R-:W2:Y:S02]  /*03c0*/  MUFU.RCP R7, R7 ;  /* 0x0000000700077308 */ /* 0x004ea40000001000 */
[----:B--2---:R-:W-:Y:S01]  /*03d0*/  VIADD R2, R7, 0xffffffe ;  /* 0x0ffffffe07027836 */ /* 0x004fe20000000000 */
[----:B------:R-:W-:-:S05]  /*03e0*/  IABS R7, R12 ;  /* 0x0000000c00077213 */ /* 0x000fca0000000000 */
[----:B------:R2:W3:Y:S02]  /*03f0*/  F2I.FTZ.U32.TRUNC.NTZ R3, R2 ;  /* 0x0000000200037305 */ /* 0x0004e4000021f000 */
[----:B--2---:R-:W-:Y:S02]  /*0400*/  IMAD.MOV.U32 R2, RZ, RZ, RZ ;  /* 0x000000ffff027224 */ /* 0x004fe400078e00ff */
[----:B---3--:R-:W-:-:S04]  /*0410*/  IMAD.MOV R9, RZ, RZ, -R3 ;  /* 0x000000ffff097224 */ /* 0x008fc800078e0a03 */
[----:B------:R-:W-:-:S04]  /*0420*/  IMAD R9, R9, R14, RZ ;  /* 0x0000000e09097224 */ /* 0x000fc800078e02ff */
[----:B------:R-:W-:-:S04]  /*0430*/  IMAD.HI.U32 R3, R3, R9, R2 ;  /* 0x0000000903037227 */ /* 0x000fc800078e0002 */
[----:B------:R-:W-:Y:S02]  /*0440*/  IMAD R9, R5, -0xc0, R12 ;  /* 0xffffff4005097824 */ /* 0x000fe400078e020c */
[----:B------:R-:W-:-:S03]  /*0450*/  IMAD.HI.U32 R2, R3, R7, RZ ;  /* 0x0000000703027227 */ /* 0x000fc600078e00ff */
[----:B------:R-:W-:Y:S01]  /*0460*/  IABS R5, R9 ;  /* 0x0000000900057213 */ /* 0x000fe20000000000 */
[----:B------:R-:W-:Y:S01]  /*0470*/  IMAD R7, R2, R8, R7 ;  /* 0x0000000802077224 */ /* 0x000fe200078e0207 */
[----:B------:R-:W-:-:S03]  /*0480*/  LOP3.LUT R9, R9, R6, RZ, 0x3c, !PT ;  /* 0x0000000609097212 */ /* 0x000fc600078e3cff */
[----:B------:R-:W-:Y:S01]  /*0490*/  IMAD.MOV.U32 R2, RZ, RZ, R5 ;  /* 0x000000ffff027224 */ /* 0x000fe200078e0005 */
[----:B------:R-:W-:Y:S01]  /*04a0*/  ISETP.GT.U32.AND P0, PT, R14, R7, PT ;  /* 0x000000070e00720c */ /* 0x000fe20003f04070 */
[----:B------:R-:W-:Y:S01]  /*04b0*/  VIADD R5, R10, 0xffffffe ;  /* 0x0ffffffe0a057836 */ /* 0x000fe20000000000 */
[----:B------:R-:W-:Y:S01]  /*04c0*/  ISETP.GE.AND P4, PT, R9, RZ, PT ;  /* 0x000000ff0900720c */ /* 0x000fe20003f86270 */
[----:B------:R-:W-:-:S04]  /*04d0*/  IMAD.HI.U32 R3, R3, R2, RZ ;  /* 0x0000000203037227 */ /* 0x000fc800078e00ff */
[----:B------:R-:W-:Y:S01]  /*04e0*/  IMAD R8, R3, R8, R2 ;  /* 0x0000000803087224 */ /* 0x000fe200078e0202 */
[----:B------:R-:W2:Y:S01]  /*04f0*/  F2I.FTZ.U32.TRUNC.NTZ R5, R5 ;  /* 0x0000000500057305 */ /* 0x000ea2000021f000 */
[----:B------:R-:W3:Y:S03]  /*0500*/  S2R R2, SR_TID.X ;  /* 0x0000000000027919 */ /* 0x000ee60000002100 */
[----:B------:R-:W-:Y:S01]  /*0510*/  ISETP.GT.U32.AND P3, PT, R14, R8, PT ;  /* 0x000000080e00720c */ /* 0x000fe20003f64070 */
[----:B------:R-:W-:-:S05]  /*0520*/  @!P0 IMAD.IADD R7, R7, 0x1, -R14 ;  /* 0x0000000107078824 */ /* 0x000fca00078e0a0e */
[----:B------:R-:W-:Y:S01]  /*0530*/  ISETP.GT.U32.AND P0, PT, R14, R7, PT ;  /* 0x000000070e00720c */ /* 0x000fe20003f04070 */
[----:B--2---:R-:W-:-:S06]  /*0540*/  IMAD.MOV R10, RZ, RZ, -R5 ;  /* 0x000000ffff0a7224 */ /* 0x004fcc00078e0a05 */
[--C-:B------:R-:W-:Y:S02]  /*0550*/  @!P3 IMAD.IADD R8, R8, 0x1, -R14.reuse ;  /* 0x000000010808b824 */ /* 0x100fe400078e0a0e */
[----:B------:R-:W-:Y:S02]  /*0560*/  @!P3 VIADD R3, R3, 0x1 ;  /* 0x000000010303b836 */ /* 0x000fe40000000000 */
[----:B------:R-:W-:Y:S01]  /*0570*/  IMAD R11, R10, R21, RZ ;  /* 0x000000150a0b7224 */ /* 0x000fe200078e02ff */
[----:B------:R-:W-:Y:S01]  /*0580*/  ISETP.GE.U32.AND P1, PT, R8, R14, PT ;  /* 0x0000000e0800720c */ /* 0x000fe20003f26070 */
[----:B------:R-:W-:Y:S01]  /*0590*/  @!P0 IMAD.IADD R7, R7, 0x1, -R14 ;  /* 0x0000000107078824 */ /* 0x000fe200078e0a0e */
[----:B------:R-:W-:Y:S02]  /*05a0*/  ISETP.NE.AND P0, PT, R6, RZ, PT ;  /* 0x000000ff0600720c */ /* 0x000fe40003f05270 */
[----:B------:R-:W-:Y:S01]  /*05b0*/  LOP3.LUT R6, RZ, R6, RZ, 0x33, !PT ;  /* 0x00000006ff067212 */ /* 0x000fe200078e33ff */
[----:B------:R-:W-:-:S05]  /*05c0*/  @!P2 IMAD.MOV R7, RZ, RZ, -R7 ;  /* 0x000000ffff07a224 */ /* 0x000fca00078e0a07 */
[----:B------:R-:W-:Y:S02]  /*05d0*/  SEL R7, R6, R7, !P0 ;  /* 0x0000000706077207 */ /* 0x000fe40004000000 */
[--C-:B---3--:R-:W-:Y:S01]  /*05e0*/  SHF.R.U32.HI R9, RZ, 0x2, R2.reuse ;  /* 0x00000002ff097819 */ /* 0x108fe20000011602 */
[----:B------:R-:W-:Y:S01]  /*05f0*/  @P1 VIADD R3, R3, 0x1 ;  /* 0x0000000103031836 */ /* 0x000fe20000000000 */
[--C-:B------:R-:W-:Y:S01]  /*0600*/  SHF.R.U32.HI R8, RZ, 0x4, R2.reuse ;  /* 0x00000004ff087819 */ /* 0x100fe20000011602 */
[----:B------:R-:W-:Y:S01]  /*0610*/  IMAD.IADD R7, R4, 0x1, R7 ;  /* 0x0000000104077824 */ /* 0x000fe200078e0207 */
[----:B------:R-:W-:Y:S01]  /*0620*/  SGXT.U32 R9, R9, 0x5 ;  /* 0x000000050909781a */ /* 0x000fe20000000000 */
[----:B------:R-:W-:Y:S01]  /*0630*/  IMAD.MOV.U32 R4, RZ, RZ, RZ ;  /* 0x000000ffff047224 */ /* 0x000fe200078e00ff */
[--C-:B------:R-:W-:Y:S01]  /*0640*/  SHF.R.U32.HI R91, RZ, 0x4, R2.reuse ;  /* 0x00000004ff5b7819 */ /* 0x100fe20000011602 */
[----:B------:R-:W-:Y:S01]  /*0650*/  IMAD.SHL.U32 R7, R7, 0x40, RZ ;  /* 0x0000004007077824 */ /* 0x000fe200078e00ff */
[----:B------:R-:W-:Y:S01]  /*0660*/  SHF.R.U32.HI R92, RZ, 0x5, R2 ;  /* 0x00000005ff5c7819 */ /* 0x000fe20000011602 */
[----:B------:R-:W-:Y:S01]  /*0670*/  @!P4 IMAD.MOV R3, RZ, RZ, -R3 ;  /* 0x000000ffff03c224 */ /* 0x000fe200078e0a03 */
[----:B------:R-:W-:Y:S01]  /*0680*/  SGXT.U32 R91, R91, 0x1 ;  /* 0x000000015b5b781a */ /* 0x000fe20000000000 */
[----:B------:R-:W-:Y:S01]  /*0690*/  IMAD.HI.U32 R5, R5, R11, R4 ;  /* 0x0000000b05057227 */ /* 0x000fe200078e0004 */
[----:B------:R-:W-:-:S02]  /*06a0*/  LOP3.LUT R11, R7, R9, RZ, 0xfc, !PT ;  /* 0x00000009070b7212 */ /* 0x000fc400078efcff */
[----:B------:R-:W-:Y:S02]  /*06b0*/  LOP3.LUT R19, R7, 0x20, R9, 0xfe, !PT ;  /* 0x0000002007137812 */ /* 0x000fe400078efe09 */
[----:B------:R-:W-:Y:S02]  /*06c0*/  SEL R4, R6, R3, !P0 ;  /* 0x0000000306047207 */ /* 0x000fe40004000000 */
[----:B------:R-:W-:Y:S02]  /*06d0*/  SGXT.U32 R6, R8, 0x3 ;  /* 0x000000030806781a */ /* 0x000fe40000000000 */
[----:B------:R-:W-:Y:S01]  /*06e0*/  IABS R8, R0 ;  /* 0x0000000000087213 */ /* 0x000fe20000000000 */
[----:B------:R-:W-:Y:S01]  /*06f0*/  IMAD.SHL.U32 R4, R4, 0x80, RZ ;  /* 0x0000008004047824 */ /* 0x000fe200078e00ff */
[----:B------:R-:W-:Y:S02]  /*0700*/  IABS R10, R11 ;  /* 0x0000000b000a7213 */ /* 0x000fe40000000000 */
[----:B------:R-:W-:Y:S01]  /*0710*/  IABS R12, R19 ;  /* 0x00000013000c7213 */ /* 0x000fe20000000000 */
[----:B------:R-:W-:Y:S01]  /*0720*/  IMAD.MOV R13, RZ, RZ, -R8 ;  /* 0x000000ffff0d7224 */ /* 0x000fe200078e0a08 */
[----:B------:R-:W-:Y:S01]  /*0730*/  LOP3.LUT R3, R7, R6, RZ, 0xfc, !PT ;  /* 0x0000000607037212 */ /* 0x000fe200078efcff */
[----:B------:R-:W-:Y:S01]  /*0740*/  IMAD.HI.U32 R6, R5, R10, RZ ;  /* 0x0000000a05067227 */ /* 0x000fe200078e00ff */
[----:B------:R-:W-:-:S02]  /*0750*/  LOP3.LUT R20, R4, R9, RZ, 0xfc, !PT ;  /* 0x0000000904147212 */ /* 0x000fc400078efcff */
[----:B------:R-:W-:Y:S01]  /*0760*/  ISETP.GE.AND P1, PT, R11, RZ, PT ;  /* 0x000000ff0b00720c */ /* 0x000fe20003f26270 */
[----:B------:R-:W-:Y:S01]  /*0770*/  IMAD.HI.U32 R5, R5, R12, RZ ;  /* 0x0000000c05057227 */ /* 0x000fe200078e00ff */
[----:B------:R-:W-:Y:S02]  /*0780*/  LOP3.LUT R24, R4, 0x40, R9, 0xfe, !PT ;  /* 0x0000004004187812 */ /* 0x000fe400078efe09 */
[----:B------:R-:W-:Y:S01]  /*0790*/  LOP3.LUT R26, R4, 0x60, R9, 0xfe, !PT ;  /* 0x00000060041a7812 */ /* 0x000fe200078efe09 */
[-C--:B------:R-:W-:Y:S01]  /*07a0*/  IMAD R10, R6, R13.reuse, R10 ;  /* 0x0000000d060a7224 */ /* 0x080fe200078e020a */
[----:B------:R-:W-:Y:S01]  /*07b0*/  LOP3.LUT R22, R4, 0x20, R9, 0xfe, !PT ;  /* 0x0000002004167812 */ /* 0x000fe200078efe09 */
[----:B------:R-:W-:Y:S01]  /*07c0*/  IMAD R12, R5, R13, R12 ;  /* 0x0000000d050c7224 */ /* 0x000fe200078e020c */
[----:B------:R-:W-:Y:S01]  /*07d0*/  LOP3.LUT R5, R9, 0x20, RZ, 0xfc, !PT ;  /* 0x0000002009057812 */ /* 0x000fe200078efcff */
[----:B------:R-:W-:Y:S01]  /*07e0*/  IMAD.SHL.U32 R11, R2, 0x8, RZ ;  /* 0x00000008020b7824 */ /* 0x000fe200078e00ff */
[C---:B------:R-:W-:Y:S01]  /*07f0*/  ISETP.GT.U32.AND P0, PT, R21.reuse, R10, PT ;  /* 0x0000000a1500720c */ /* 0x040fe20003f04070 */
[----:B------:R-:W-:Y:S01]  /*0800*/  IMAD.HI R7, R20, 0x2aaaaaab, RZ ;  /* 0x2aaaaaab14077827 */ /* 0x000fe200078e02ff */
[----:B------:R-:W-:-:S02]  /*0810*/  ISETP.GT.U32.AND P2, PT, R21, R12, PT ;  /* 0x0000000c1500720c */ /* 0x000fc40003f44070 */
[----:B------:R-:W-:Y:S01]  /*0820*/  LOP3.LUT R14, R11, 0x18, R2, 0x48, !PT ;  /* 0x000000180b0e7812 */ /* 0x000fe200078e4802 */
[----:B------:R-:W-:Y:S01]  /*0830*/  IMAD.HI R15, R24, 0x2aaaaaab, RZ ;  /* 0x2aaaaaab180f7827 */ /* 0x000fe200078e02ff */
[----:B------:R-:W-:Y:S02]  /*0840*/  SHF.R.U32.HI R8, RZ, 0x1f, R7 ;  /* 0x0000001fff087819 */ /* 0x000fe40000011607 */
[----:B------:R-:W-:Y:S01]  /*0850*/  LOP3.LUT R6, R9, 0x40, RZ, 0xfc, !PT ;  /* 0x0000004009067812 */ /* 0x000fe200078efcff */
[----:B------:R-:W-:Y:S01]  /*0860*/  IMAD.HI R17, R26, 0x2aaaaaab, RZ ;  /* 0x2aaaaaab1a117827 */ /* 0x000fe200078e02ff */
[----:B------:R-:W-:Y:S02]  /*0870*/  LEA.HI R13, R7, R8, RZ, 0x17 ;  /* 0x00000008070d7211 */ /* 0x000fe400078fb8ff */
[----:B------:R-:W-:Y:S01]  /*0880*/  SHF.R.U32.HI R16, RZ, 0x1f, R15 ;  /* 0x0000001fff107819 */ /* 0x000fe2000001160f */
[--C-:B------:R-:W-:Y:S01]  /*0890*/  @!P0 IMAD.IADD R10, R10, 0x1, -R21.reuse ;  /* 0x000000010a0a8824 */ /* 0x100fe200078e0a15 */
[C---:B------:R-:W-:Y:S01]  /*08a0*/  LOP3.LUT R7, R9.reuse, 0x60, RZ, 0xfc, !PT ;  /* 0x0000006009077812 */ /* 0x040fe200078efcff */
[----:B------:R-:W-:Y:S01]  /*08b0*/  @!P2 IMAD.IADD R12, R12, 0x1, -R21 ;  /* 0x000000010c0ca824 */ /* 0x000fe200078e0a15 */
[----:B------:R-:W-:Y:S01]  /*08c0*/  SHF.R.U32.HI R18, RZ, 0x1f, R17 ;  /* 0x0000001fff127819 */ /* 0x000fe20000011611 */
[----:B------:R-:W-:Y:S01]  /*08d0*/  IMAD R8, R9, 0x20, R14 ;  /* 0x0000002009087824 */ /* 0x000fe200078e020e */
[C---:B------:R-:W-:Y:S01]  /*08e0*/  ISETP.GT.U32.AND P0, PT, R21.reuse, R10, PT ;  /* 0x0000000a1500720c */ /* 0x040fe20003f04070 */
[----:B------:R-:W-:Y:S01]  /*08f0*/  IMAD.HI R9, R22, 0x2aaaaaab, RZ ;  /* 0x2aaaaaab16097827 */ /* 0x000fe200078e02ff */
[----:B------:R-:W-:-:S02]  /*0900*/  ISETP.GT.U32.AND P2, PT, R21, R12, PT ;  /* 0x0000000c1500720c */ /* 0x000fc40003f44070 */
[----:B------:R-:W-:Y:S01]  /*0910*/  ISETP.GE.AND P3, PT, R19, RZ, PT ;  /* 0x000000ff1300720c */ /* 0x000fe20003f66270 */
[--C-:B------:R-:W-:Y:S01]  /*0920*/  IMAD R5, R5, 0x20, R14.reuse ;  /* 0x0000002005057824 */ /* 0x100fe200078e020e */
[----:B------:R-:W-:Y:S01]  /*0930*/  LEA.HI R15, R15, R16, RZ, 0x17 ;  /* 0x000000100f0f7211 */ /* 0x000fe200078fb8ff */
[--C-:B------:R-:W-:Y:S01]  /*0940*/  IMAD R6, R6, 0x20, R14.reuse ;  /* 0x0000002006067824 */ /* 0x100fe200078e020e */
[----:B------:R-:W-:Y:S01]  /*0950*/  LEA.HI R19, R17, R18, RZ, 0x17 ;  /* 0x0000001211137211 */ /* 0x000fe200078fb8ff */
[----:B------:R-:W-:Y:S01]  /*0960*/  IMAD R7, R7, 0x20, R14 ;  /* 0x0000002007077824 */ /* 0x000fe200078e020e */
[----:B------:R-:W2:Y:S01]  /*0970*/  LDC.64 R16, c[0x0][0x210] ;  /* 0x00008400ff107b82 */ /* 0x000ea20000000a00 */
[----:B------:R-:W-:Y:S02]  /*0980*/  SHF.R.U32.HI R14, RZ, 0x1f, R9 ;  /* 0x0000001fff0e7819 */ /* 0x000fe40000011609 */
[--C-:B------:R-:W-:Y:S01]  /*0990*/  @!P0 IMAD.IADD R10, R10, 0x1, -R21.reuse ;  /* 0x000000010a0a8824 */ /* 0x100fe200078e0a15 */
[----:B------:R-:W-:Y:S01]  /*09a0*/  ISETP.NE.AND P0, PT, R0, RZ, PT ;  /* 0x000000ff0000720c */ /* 0x000fe20003f05270 */
[----:B------:R-:W-:Y:S01]  /*09b0*/  @!P2 IMAD.IADD R12, R12, 0x1, -R21 ;  /* 0x000000010c0ca824 */ /* 0x000fe200078e0a15 */
[----:B------:R-:W-:Y:S01]  /*09c0*/  LEA.HI R9, R9, R14, RZ, 0x17 ;  /* 0x0000000e09097211 */ /* 0x000fe200078fb8ff */
[----:B------:R-:W-:Y:S01]  /*09d0*/  @!P1 IMAD.MOV R10, RZ, RZ, -R10 ;  /* 0x000000ffff0a9224 */ /* 0x000fe200078e0a0a */
[----:B------:R-:W-:Y:S01]  /*09e0*/  LOP3.LUT R11, R11, 0x18, RZ, 0xc0, !PT ;  /* 0x000000180b0b7812 */ /* 0x000fe200078ec0ff */
[----:B------:R-:W-:Y:S01]  /*09f0*/  @!P3 IMAD.MOV R12, RZ, RZ, -R12 ;  /* 0x000000ffff0cb224 */ /* 0x000fe200078e0a0c */
[----:B------:R-:W-:Y:S01]  /*0a00*/  LEA R25, R8, UR14, 0x1 ;  /* 0x0000000e08197c11 */ /* 0x000fe2000f8e08ff */
[----:B------:R-:W-:Y:S01]  /*0a10*/  IMAD R18, R9, -0xc00, R22 ;  /* 0xfffff40009127824 */ /* 0x000fe200078e0216 */
[----:B------:R-:W-:Y:S01]  /*0a20*/  LOP3.LUT R9, RZ, R0, RZ, 0x33, !PT ;  /* 0x00000000ff097212 */ /* 0x000fe200078e33ff */
[----:B------:R-:W-:Y:S01]  /*0a30*/  IMAD R14, R13, -0xc00, R20 ;  /* 0xfffff4000d0e7824 */ /* 0x000fe200078e0214 */
[----:B------:R-:W-:Y:S01]  /*0a40*/  LEA R33, R5, UR14, 0x1 ;  /* 0x0000000e05217c11 */ /* 0x000fe2000f8e08ff */
[----:B------:R-:W-:Y:S01]  /*0a50*/  IMAD R20, R15, -0xc00, R24 ;  /* 0xfffff4000f147824 */ /* 0x000fe200078e0218 */
[----:B------:R-:W-:Y:S01]  /*0a60*/  SEL R10, R9, R10, !P0 ;  /* 0x0000000a090a7207 */ /* 0x000fe20004000000 */
[----:B------:R-:W-:Y:S01]  /*0a70*/  IMAD R22, R19, -0xc00, R26 ;  /* 0xfffff40013167824 */ /* 0x000fe200078e021a */
[----:B------:R-:W-:Y:S01]  /*0a80*/  SEL R12, R9, R12, !P0 ;  /* 0x0000000c090c7207 */ /* 0x000fe20004000000 */
[--C-:B------:R-:W-:Y:S01]  /*0a90*/  IMAD R19, R14, 0x3c00, R11.reuse ;  /* 0x00003c000e137824 */ /* 0x100fe200078e020b */
[----:B------:R-:W-:Y:S01]  /*0aa0*/  LEA R35, R6, UR14, 0x1 ;  /* 0x0000000e06237c11 */ /* 0x000fe2000f8e08ff */
[--C-:B------:R-:W-:Y:S01]  /*0ab0*/  IMAD R15, R10, 0x3c00, R11.reuse ;  /* 0x00003c000a0f7824 */ /* 0x100fe200078e020b */
[----:B------:R-:W-:Y:S01]  /*0ac0*/  LEA R37, R7, UR14, 0x1 ;  /* 0x0000000e07257c11 */ /* 0x000fe2000f8e08ff */
[--C-:B------:R-:W-:Y:S01]  /*0ad0*/  IMAD R9, R12, 0x3c00, R11.reuse ;  /* 0x00003c000c097824 */ /* 0x100fe200078e020b */
[----:B------:R-:W-:Y:S01]  /*0ae0*/  LOP3.LUT R92, R92, 0x7fffffc, RZ, 0xc0, !PT ;  /* 0x07fffffc5c5c7812 */ /* 0x000fe200078ec0ff */
[----:B------:R-:W-:-:S02]  /*0af0*/  IMAD R27, R18, 0x3c00, R11 ;  /* 0x00003c00121b7824 */ /* 0x000fc400078e020b */
[----:B--2---:R-:W-:-:S04]  /*0b00*/  IMAD.WIDE R14, R15, 0x2, R16 ;  /* 0x000000020f0e7825 */ /* 0x004fc800078e0210 */
[----:B------:R-:W-:Y:S01]  /*0b10*/  IMAD R29, R20, 0x3c00, R11 ;  /* 0x00003c00141d7824 */ /* 0x000fe200078e020b */
[----:B------:R-:W-:Y:S01]  /*0b20*/  @!PT LDS RZ, [RZ] ;  /* 0x00000000fffff984 */ /* 0x000fe20000000800 */
[----:B------:R-:W-:Y:S01]  /*0b30*/  @!PT LDS RZ, [RZ] ;  /* 0x00000000fffff984 */ /* 0x000fe20000000800 */
[----:B------:R-:W-:Y:S01]  /*0b40*/  @!PT LDS RZ, [RZ] ;  /* 0x00000000fffff984 */ /* 0x000fe20000000800 */
[----:B------:R-:W-:Y:S01]  /*0b50*/  LDGSTS.E.BYPASS.128 [R25], desc[UR18][R14.64] ;  /* 0x000000000e197fae */ /* 0x000fe2000b901c52 */
[----:B------:R-:W-:Y:S01]  /*0b60*/  IMAD.WIDE R16, R9, 0x2, R16 ;  /* 0x0000000209107825 */ /* 0x000fe200078e0210 */
[----:B------:R-:W-:-:S03]  /*0b70*/  IADD3 R9, P0, R14, 0x80, RZ ;  /* 0x000000800e097810 */ /* 0x000fc60007f1e0ff */
[----:B------:R-:W-:Y:S01]  /*0b80*/  IMAD R11, R22, 0x3c00, R11 ;  /* 0x00003c00160b7824 */ /* 0x000fe200078e020b */
[----:B------:R-:W-:Y:S01]  /*0b90*/  LDGSTS.E.BYPASS.128 [R33], desc[UR18][R16.64] ;  /* 0x0000000010217fae */ /* 0x000fe2000b901c52 */
[--C-:B-1---5:R-:W-:Y:S01]  /*0ba0*/  IMAD.WIDE R18, R19, 0x2, R30.reuse ;  /* 0x0000000213127825 */ /* 0x122fe200078e021e */
[----:B------:R-:W-:Y:S02]  /*0bb0*/  IADD3 R10, P1, R16, 0x80, RZ ;  /* 0x00000080100a7810 */ /* 0x000fe40007f3e0ff */
[----:B------:R-:W0:Y:S01]  /*0bc0*/  LDGDEPBAR ;  /* 0x00000000000079af */ /* 0x000e220000000000 */
[----:B------:R-:W-:-:S03]  /*0bd0*/  IMAD.WIDE R26, R27, 0x2, R30 ;  /* 0x000000021b1a7825 */ /* 0x000fc600078e021e */
[----:B------:R-:W-:Y:S01]  /*0be0*/  LDGSTS.E.BYPASS.128 [R25+0x3000], desc[UR18][R18.64] ;  /* 0x0300000012197fae */ /* 0x000fe2000b901c52 */
[--C-:B------:R-:W-:Y:S01]  /*0bf0*/  IMAD.WIDE R28, R29, 0x2, R30.reuse ;  /* 0x000000021d1c7825 */ /* 0x100fe200078e021e */
[----:B------:R-:W-:Y:S02]  /*0c00*/  IADD3 R20, P2, R26, 0x80, RZ ;  /* 0x000000801a147810 */ /* 0x000fe40007f5e0ff */
[----:B------:R-:W-:Y:S01]  /*0c10*/  LDGSTS.E.BYPASS.128 [R33+0x3000], desc[UR18][R26.64] ;  /* 0x030000001a217fae */ /* 0x000fe2000b901c52 */
[----:B------:R-:W-:-:S03]  /*0c20*/  IMAD.WIDE R30, R11, 0x2, R30 ;  /* 0x000000020b1e7825 */ /* 0x000fc600078e021e */
[----:B------:R-:W-:Y:S01]  /*0c30*/  LDGSTS.E.BYPASS.128 [R35+0x3000], desc[UR18][R28.64] ;  /* 0x030000001c237fae */ /* 0x000fe2000b901c52 */
[----:B------:R-:W-:Y:S01]  /*0c40*/  IMAD.X R11, RZ, RZ, R15, P0 ;  /* 0x000000ffff0b7224 */ /* 0x000fe200000e060f */
[----:B------:R-:W-:Y:S01]  /*0c50*/  IADD3 R12, P0, R18, 0x80, RZ ;  /* 0x00000080120c7810 */ /* 0x000fe20007f1e0ff */
[----:B------:R-:W-:Y:S01]  /*0c60*/  IMAD.X R13, RZ, RZ, R17, P1 ;  /* 0x000000ffff0d7224 */ /* 0x000fe200008e0611 */
[----:B------:R-:W-:Y:S01]  /*0c70*/  LDGSTS.E.BYPASS.128 [R37+0x3000], desc[UR18][R30.64] ;  /* 0x030000001e257fae */ /* 0x000fe2000b901c52 */
[----:B------:R-:W-:Y:S01]  /*0c80*/  IADD3 R22, P1, R28, 0x80, RZ ;  /* 0x000000801c167810 */ /* 0x000fe20007f3e0ff */
[----:B------:R-:W-:Y:S02]  /*0c90*/  IMAD.X R88, RZ, RZ, R27, P2 ;  /* 0x000000ffff587224 */ /* 0x000fe400010e061b */
[----:B------:R-:W0:Y:S01]  /*0ca0*/  LDGDEPBAR ;  /* 0x00000000000079af */ /* 0x000e220000000000 */
[----:B------:R-:W-:Y:S01]  /*0cb0*/  IMAD.X R21, RZ, RZ, R19, P0 ;  /* 0x000000ffff157224 */ /* 0x000fe200000e0613 */
[----:B------:R-:W-:Y:S01]  /*0cc0*/  BAR.SYNC.DEFER_BLOCKING 0x0 ;  /* 0x0000000000007b1d */ /* 0x000fe20000010000 */
[----:B------:R-:W-:Y:S01]  /*0cd0*/  IADD3 R23, P0, R30, 0x80, RZ ;  /* 0x000000801e177810 */ /* 0x000fe20007f1e0ff */
[----:B------:R-:W-:-:S04]  /*0ce0*/  IMAD.X R89, RZ, RZ, R29, P1 ;  /* 0x000000ffff597224 */ /* 0x000fc800008e061d */
[----:B------:R-:W-:Y:S01]  /*0cf0*/  IMAD.X R90, RZ, RZ, R31, P0 ;  /* 0x000000ffff5a7224 */ /* 0x000fe200000e061f */
[----:B------:R-:W-:Y:S01]  /*0d00*/  @!PT LDS RZ, [RZ] ;  /* 0x00000000fffff984 */ /* 0x000fe20000000800 */
[----:B------:R-:W-:Y:S01]  /*0d10*/  @!PT LDS RZ, [RZ] ;  /* 0x00000000fffff984 */ /* 0x000fe20000000800 */
[----:B------:R-:W-:Y:S01]  /*0d20*/  @!PT LDS RZ, [RZ] ;  /* 0x00000000fffff984 */ /* 0x000fe20000000800 */
[----:B------:R-:W-:Y:S04]  /*0d30*/  LDGSTS.E.BYPASS.128 [R25+0x1000], desc[UR18][R14.64+0x40] ;  /* 0x010000400e197fae */ /* 0x000fe8000b901c52 */
[----:B------:R-:W-:Y:S04]  /*0d40*/  LDGSTS.E.BYPASS.128 [R33+0x1000], desc[UR18][R16.64+0x40] ;  /* 0x0100004010217fae */ /* 0x000fe8000b901c52 */
[----:B------:R-:W0:Y:S04]  /*0d50*/  LDGDEPBAR ;  /* 0x00000000000079af */ /* 0x000e280000000000 */
[----:B------:R1:W-:Y:S04]  /*0d60*/  LDGSTS.E.BYPASS.128 [R25+0x5000], desc[UR18][R18.64+0x40] ;  /* 0x0500004012197fae */ /* 0x0003e8000b901c52 */
[----:B------:R2:W-:Y:S04]  /*0d70*/  LDGSTS.E.BYPASS.128 [R33+0x5000], desc[UR18][R26.64+0x40] ;  /* 0x050000401a217fae */ /* 0x0005e8000b901c52 */
[----:B------:R3:W-:Y:S04]  /*0d80*/  LDGSTS.E.BYPASS.128 [R35+0x5000], desc[UR18][R28.64+0x40] ;  /* 0x050000401c237fae */ /* 0x0007e8000b901c52 */
[----:B------:R4:W-:Y:S01]  /*0d90*/  LDGSTS.E.BYPASS.128 [R37+0x5000], desc[UR18][R30.64+0x40] ;  /* 0x050000401e257fae */ /* 0x0009e2000b901c52 */
[----:B-1----:R-:W-:-:S03]  /*0da0*/  CS2R R24, SRZ ;  /* 0x0000000000187805 */ /* 0x002fc6000001ff00 */
[----:B------:R-:W0:Y:S01]  /*0db0*/  LDGDEPBAR ;  /* 0x00000000000079af */ /* 0x000e220000000000 */
[----:B--2---:R-:W-:Y:S02]  /*0dc0*/  CS2R R26, SRZ ;  /* 0x00000000001a7805 */ /* 0x004fe4000001ff00 */
[----:B------:R-:W-:Y:S02]  /*0dd0*/  CS2R R32, SRZ ;  /* 0x0000000000207805 */ /* 0x000fe4000001ff00 */
[----:B---3--:R-:W-:Y:S02]  /*0de0*/  CS2R R28, SRZ ;  /* 0x00000000001c7805 */ /* 0x008fe4000001ff00 */
[----:B------:R-:W-:Y:S02]  /*0df0*/  CS2R R34, SRZ ;  /* 0x0000000000227805 */ /* 0x000fe4000001ff00 */
[----:B----4-:R-:W-:Y:S02]  /*0e00*/  CS2R R30, SRZ ;  /* 0x00000000001e7805 */ /* 0x010fe4000001ff00 */
[----:B------:R-:W-:-:S07]  /*0e10*/  CS2R R36, SRZ ;  /* 0x0000000000247805 */ /* 0x000fce000001ff00 */
.L_x_0:
[----:B------:R-:W1:Y:S01]  /*0e20*/  SHFL.IDX PT, R14, R92, RZ, 0x1f ;  /* 0x00001fff5c0e7589 */ /* 0x000e6200000e0000 */
[----:B------:R-:W-:Y:S01]  /*0e30*/  UIADD3 UR6, UR6, 0x1, URZ ;  /* 0x0000000106067890 */ /* 0x000fe2000fffe03f */
[----:B------:R-:W-:-:S04]  /*0e40*/  DEPBAR.LE SB0, 0x2 ;  /* 0x000080800000791a */ /* 0x000fc80000000000 */
[----:B------:R-:W-:Y:S01]  /*0e50*/  UISETP.GE.AND UP0, UPT, UR6, 0x3, UPT ;  /* 0x000000030600788c */ /* 0x000fe2000bf06270 */
[----:B------:R-:W-:Y:S01]  /*0e60*/  BAR.SYNC.DEFER_BLOCKING 0x0 ;  /* 0x0000000000007b1d */ /* 0x000fe20000010000 */
[----:B------:R-:W-:Y:S01]  /*0e70*/  UIADD3 UR15, UR15, 0x1, URZ ;  /* 0x000000010f0f7890 */ /* 0x000fe2000fffe03f */
[----:B------:R-:W-:Y:S01]  /*0e80*/  VIADD R93, R93, 0x20 ;  /* 0x000000205d5d7836 */ /* 0x000fe20000000000 */
[----:B------:R-:W-:Y:S01]  /*0e90*/  USEL UR16, UR6, URZ, !UP0 ;  /* 0x0000003f06107287 */ /* 0x000fe2000c000000 */
[----:B------:R-:W-:Y:S02]  /*0ea0*/  IADD3 R18, P1, R9, UR4, RZ ;  /* 0x0000000409127c10 */ /* 0x000fe4000ff3e0ff */
[----:B------:R-:W-:Y:S01]  /*0eb0*/  UMOV UR11, 0x80000020 ;  /* 0x80000020000b7882 */ /* 0x000fe20000000000 */
[----:B------:R-:W-:Y:S01]  /*0ec0*/  ULEA UR6, UR16, UR14, 0xc ;  /* 0x0000000e10067291 */ /* 0x000fe2000f8e603f */
[----:B------:R-:W-:Y:S02]  /*0ed0*/  ISETP.GE.U32.AND P0, PT, R93, 0x3bc0, PT ;  /* 0x00003bc05d00780c */ /* 0x000fe40003f06070 */
[----:B------:R-:W-:Y:S01]  /*0ee0*/  IADD3.X R19, R11, UR5, RZ, P1, !PT ;  /* 0x000000050b137c10 */ /* 0x000fe20008ffe4ff */
[----:B------:R-:W-:Y:S01]  /*0ef0*/  USHF.R.U32.HI UR8, URZ, 0x4, UR6 ;  /* 0x000000043f087899 */ /* 0x000fe20008011606 */
[----:B------:R-:W-:Y:S01]  /*0f00*/  IADD3 R16, P1, R10, UR4, RZ ;  /* 0x000000040a107c10 */ /* 0x000fe2000ff3e0ff */
[----:B------:R-:W-:-:S02]  /*0f10*/  ULEA UR6, UR16, UR17, 0xd ;  /* 0x0000001110067291 */ /* 0x000fc4000f8e683f */
[----:B------:R-:W-:Y:S01]  /*0f20*/  ULOP3.LUT UR8, UR8, 0x3fff, URZ, 0xc0, !UPT ;  /* 0x00003fff08087892 */ /* 0x000fe2000f8ec03f */
[----:B------:R-:W-:Y:S01]  /*0f30*/  IADD3.X R17, R13, UR5, RZ, P1, !PT ;  /* 0x000000050d117c10 */ /* 0x000fe20008ffe4ff */
[----:B------:R-:W-:Y:S01]  /*0f40*/  USHF.R.U32.HI UR6, URZ, 0x4, UR6 ;  /* 0x000000043f067899 */ /* 0x000fe20008011606 */
[----:B-1----:R-:W-:Y:S02]  /*0f50*/  R2UR UR7, R14 ;  /* 0x000000000e0772ca */ /* 0x002fe400000e0000 */
[----:B------:R-:W-:Y:S01]  /*0f60*/  IADD3 R14, P1, R12, UR4, RZ ;  /* 0x000000040c0e7c10 */ /* 0x000fe2000ff3e0ff */
[----:B------:R-:W-:Y:S01]  /*0f70*/  ULOP3.LUT UR6, UR6, 0x3fff, URZ, 0xc0, !UPT ;  /* 0x00003fff06067892 */ /* 0x000fe2000f8ec03f */
[----:B------:R-:W-:-:S03]  /*0f80*/  WARPGROUP.ARRIVE ;  /* 0x00000000000079c5 */ /* 0x000fc60000000000 */
[----:B------:R-:W-:-:S06]  /*0f90*/  ULOP3.LUT UR10, UR6, 0x2000000, URZ, 0xfc, !UPT ;  /* 0x02000000060a7892 */ /* 0x000fcc000f8efc3f */
[----:B------:R-:W-:-:S04]  /*0fa0*/  USHF.L.U32 UR7, UR7, 0x6, URZ ;  /* 0x0000000607077899 */ /* 0x000fc8000800063f */
[----:B------:R-:W-:-:S04]  /*0fb0*/  ULOP3.LUT UR7, UR7, 0xc0, URZ, 0xc0, !UPT ;  /* 0x000000c007077892 */ /* 0x000fc8000f8ec03f */
[----:B------:R-:W-:-:S03]  /*0fc0*/  UIADD3 UR12, UP0, UR7, UR8, URZ ;  /* 0x00000008070c7290 */ /* 0x000fc6000ff1e03f */
[----:B------:R-:W-:Y:S01]  /*0fd0*/  UMOV UR7, URZ ;  /* 0x0000003f00077c82 */ /* 0x000fe20008000000 */
[----:B------:R-:W-:Y:S02]  /*0fe0*/  UIADD3.X UR13, URZ, URZ, URZ, UP0, !UPT ;  /* 0x0000003f3f0d7290 */ /* 0x000fe400087fe43f */
[----:B------:R-:W-:Y:S02]  /*0ff0*/  ULOP3.LUT UR8, UR12, 0x1000000, URZ, 0xfc, !UPT ;  /* 0x010000000c087892 */ /* 0x000fe4000f8efc3f */
[----:B------:R-:W-:Y:S02]  /*1000*/  ULOP3.LUT UR9, UR13, 0x80000020, URZ, 0xfc, !UPT ;  /* 0x800000200d097892 */ /* 0x000fe4000f8efc3f */
[----:B------:R-:W-:-:S04]  /*1010*/  UISETP.GE.AND UP0, UPT, UR15, 0x3, UPT ;  /* 0x000000030f00788c */ /* 0x000fc8000bf06270 */
[----:B------:R-:W-:-:S03]  /*1020*/  USEL UR15, UR15, URZ, !UP0 ;  /* 0x0000003f0f0f7287 */ /* 0x000fc6000c000000 */
[----:B------:R-:W-:Y:S01]  /*1030*/  HGMMA.64x128x16.F32.BF16 R24, gdesc[UR8], R24 ;  /* 0x01e00000081879f0 */ /* 0x000fe20008701818 */
[----:B------:R-:W-:Y:S01]  /*1040*/  UMOV UR8, 0x1000002 ;  /* 0x0100000200087882 */ /* 0x000fe20000000000 */
[----:B------:R-:W-:Y:S01]  /*1050*/  UMOV UR9, 0x80000020 ;  /* 0x8000002000097882 */ /* 0x000fe20000000000 */
[----:B------:R-:W-:Y:S01]  /*1060*/  UMOV UR10, 0x2000002 ;  /* 0x02000002000a7882 */ /* 0x000fe20000000000 */
[----:B------:R-:W-:Y:S01]  /*1070*/  UMOV UR11, 0x80000020 ;  /* 0x80000020000b7882 */ /* 0x000fe20000000000 */
[----:B------:R-:W-:Y:S02]  /*1080*/  UIADD3.64 UR8, UR12, UR8, URZ ;  /* 0x000000080c087297 */ /* 0x000fe4000fffe03f */
[----:B------:R-:W-:Y:S02]  /*1090*/  UIADD3.64 UR10, UR6, UR10, URZ ;  /* 0x0000000a060a7297 */ /* 0x000fe4000fffe03f */
[----:B------:R-:W-:-:S06]  /*10a0*/  ULEA UR6, UR15, UR14, 0xc ;  /* 0x0000000e0f067291 */ /* 0x000fcc000f8e603f */
[----:B------:R-:W-:Y:S01]  /*10b0*/  LEA R15, R8, UR6, 0x1 ;  /* 0x00000006080f7c11 */ /* 0x000fe2000f8e08ff */
[----:B------:R-:W-:Y:S03]  /*10c0*/  HGMMA.64x128x16.F32.BF16 R24, gdesc[UR8], R24, gsb0 ;  /* 0x01e00000081879f0 */ /* 0x000fe60008001818 */
[----:B------:R-:W-:Y:S02]  /*10d0*/  WARPGROUP.DEPBAR.LE gsb0, 0x1 ;  /* 0x00008000000079c5 */ /* 0x000fe40000010100 */
[----:B------:R-:W-:Y:S06]  /*10e0*/  BAR.SYNC.DEFER_BLOCKING 0x0 ;  /* 0x0000000000007b1d */ /* 0x000fec0000010000 */
[----:B------:R-:W-:Y:S01]  /*10f0*/  @!PT LDS RZ, [RZ] ;  /* 0x00000000fffff984 */ /* 0x000fe20000000800 */
[----:B------:R-:W-:Y:S01]  /*1100*/  @!PT LDS RZ, [RZ] ;  /* 0x00000000fffff984 */ /* 0x000fe20000000800 */
[----:B------:R-:W-:Y:S01]  /*1110*/  @!PT LDS RZ, [RZ] ;  /* 0x00000000fffff984 */ /* 0x000fe20000000800 */
[----:B------:R1:W-:Y:S02]  /*1120*/  LDGSTS.E.BYPASS.128 [R15], desc[UR18][R18.64], !P0 ;  /* 0x00000000120f7fae */ /* 0x0003e4000c101c52 */
[----:B-1----:R-:W-:Y:S01]  /*1130*/  LEA R19, R5, UR6, 0x1 ;  /* 0x0000000605137c11 */ /* 0x002fe2000f8e08ff */
[----:B------:R-:W-:Y:S01]  /*1140*/  ULEA UR6, UR15, UR17, 0xd ;  /* 0x000000110f067291 */ /* 0x000fe2000f8e683f */
[----:B------:R-:W-:-:S03]  /*1150*/  IADD3.X R15, R21, UR5, RZ, P1, !PT ;  /* 0x00000005150f7c10 */ /* 0x000fc60008ffe4ff */
[----:B------:R1:W-:Y:S02]  /*1160*/  LDGSTS.E.BYPASS.128 [R19], desc[UR18][R16.64], !P0 ;  /* 0x0000000010137fae */ /* 0x0003e4000c101c52 */
[----:B------:R-:W-:Y:S02]  /*1170*/  LEA R18, R5, UR6, 0x1 ;  /* 0x0000000605127c11 */ /* 0x000fe4000f8e08ff */
[----:B------:R-:W0:Y:S01]  /*1180*/  LDGDEPBAR ;  /* 0x00000000000079af */ /* 0x000e220000000000 */
[----:B-1----:R-:W-:-:S05]  /*1190*/  LEA R17, R8, UR6, 0x1 ;  /* 0x0000000608117c11 */ /* 0x002fca000f8e08ff */
[----:B------:R1:W-:Y:S02]  /*11a0*/  LDGSTS.E.BYPASS.128 [R17], desc[UR18][R14.64], !P0 ;  /* 0x000000000e117fae */ /* 0x0003e4000c101c52 */
[----:B-1----:R-:W-:-:S04]  /*11b0*/  IADD3 R14, P1, R20, UR4, RZ ;  /* 0x00000004140e7c10 */ /* 0x002fc8000ff3e0ff */
[----:B------:R-:W-:Y:S02]  /*11c0*/  IADD3.X R15, R88, UR5, RZ, P1, !PT ;  /* 0x00000005580f7c10 */ /* 0x000fe40008ffe4ff */
[----:B------:R-:W-:-:S03]  /*11d0*/  IADD3 R16, P1, R22, UR4, RZ ;  /* 0x0000000416107c10 */ /* 0x000fc6000ff3e0ff */
[----:B------:R1:W-:Y:S01]  /*11e0*/  LDGSTS.E.BYPASS.128 [R18], desc[UR18][R14.64], !P0 ;  /* 0x000000000e127fae */ /* 0x0003e2000c101c52 */
[----:B------:R-:W-:Y:S02]  /*11f0*/  IADD3.X R17, R89, UR5, RZ, P1, !PT ;  /* 0x0000000559117c10 */ /* 0x000fe40008ffe4ff */
[----:B-1----:R-:W-:Y:S02]  /*1200*/  LEA R15, R6, UR6, 0x1 ;  /* 0x00000006060f7c11 */ /* 0x002fe4000f8e08ff */
[----:B------:R-:W-:Y:S01]  /*1210*/  IADD3 R18, P1, R23, UR4, RZ ;  /* 0x0000000417127c10 */ /* 0x000fe2000ff3e0ff */
[----:B------:R-:W-:Y:S02]  /*1220*/  UIADD3 UR4, UP0, UR4, 0x40, URZ ;  /* 0x0000004004047890 */ /* 0x000fe4000ff1e03f */
[----:B------:R1:W-:Y:S01]  /*1230*/  LDGSTS.E.BYPASS.128 [R15], desc[UR18][R16.64], !P0 ;  /* 0x00000000100f7fae */ /* 0x0003e2000c101c52 */
[----:B------:R-:W-:Y:S01]  /*1240*/  IADD3.X R19, R90, UR5, RZ, P1, !PT ;  /* 0x000000055a137c10 */ /* 0x000fe20008ffe4ff */
[----:B------:R-:W-:Y:S01]  /*1250*/  UIADD3.X UR5, URZ, UR5, URZ, UP0, !UPT ;  /* 0x000000053f057290 */ /* 0x000fe200087fe43f */
[----:B-1----:R-:W-:Y:S01]  /*1260*/  LEA R17, R7, UR6, 0x1 ;  /* 0x0000000607117c11 */ /* 0x002fe2000f8e08ff */
[----:B------:R-:W-:-:S04]  /*1270*/  UMOV UR6, UR16 ;  /* 0x0000001000067c82 */ /* 0x000fc80008000000 */
[----:B------:R1:W-:Y:S01]  /*1280*/  LDGSTS.E.BYPASS.128 [R17], desc[UR18][R18.64], !P0 ;  /* 0x0000000012117fae */ /* 0x0003e2000c101c52 */
[----:B------:R-:W-:-:S03]  /*1290*/  ISETP.GE.U32.AND P0, PT, R93, 0x3be0, PT ;  /* 0x00003be05d00780c */ /* 0x000fc60003f06070 */
[----:B------:R-:W0:Y:S10]  /*12a0*/  LDGDEPBAR ;  /* 0x00000000000079af */ /* 0x000e340000000000 */
[----:B-1----:R-:W-:Y:S05]  /*12b0*/  @!P0 BRA `(.L_x_0) ;  /* 0xfffffff800d88947 */ /* 0x002fea000383ffff */
[----:B------:R-:W-:Y:S02]  /*12c0*/  WARPGROUP.DEPBAR.LE gsb0, 0x0 ;  /* 0x00008000000079c5 */ /* 0x000fe40000010000 */
[----:B------:R-:W-:-:S04]  /*12d0*/  DEPBAR.LE SB0, 0x0 ;  /* 0x000080000000791a */ /* 0x000fc80000000000 */
[--C-:B------:R-:W-:Y:S02]  /*12e0*/  SHF.R.U32.HI R5, RZ, 0x1, R2.reuse ;  /* 0x00000001ff057819 */ /* 0x100fe40000011602 */
[----:B------:R-:W-:Y:S02]  /*12f0*/  SHF.R.U32.HI R8, RZ, 0x5, R2 ;  /* 0x00000005ff087819 */ /* 0x000fe40000011602 */
[----:B------:R-:W-:Y:S02]  /*1300*/  LOP3.LUT R6, R2, 0xf, RZ, 0xc0, !PT ;  /* 0x0000000f02067812 */ /* 0x000fe400078ec0ff */
[----:B------:R-:W-:Y:S02]  /*1310*/  LOP3.LUT R7, R5, 0x8, RZ, 0xc0, !PT ;  /* 0x0000000805077812 */ /* 0x000fe400078ec0ff */
[----:B------:R-:W-:Y:S02]  /*1320*/  LOP3.LUT R5, R8, 0x3, RZ, 0xc0, !PT ;  /* 0x0000000308057812 */ /* 0x000fe400078ec0ff */
[----:B------:R-:W-:Y:S01]  /*1330*/  F2FP.BF16.F32.PACK_AB R24, R25, R24 ;  /* 0x000000181918723e */ /* 0x000fe200000010ff */
[----:B------:R-:W-:Y:S01]  /*1340*/  IMAD R6, R6, 0x88, R7 ;  /* 0x0000008806067824 */ /* 0x000fe200078e0207 */
[----:B------:R-:W-:Y:S01]  /*1350*/  F2FP.BF16.F32.PACK_AB R25, R27, R26 ;  /* 0x0000001a1b19723e */ /* 0x000fe200000010ff */
[----:B------:R-:W-:Y:S01]  /*1360*/  IMAD.SHL.U32 R8, R5, 0x2, RZ ;  /* 0x0000000205087824 */ /* 0x000fe200078e00ff */
[----:B------:R-:W-:Y:S01]  /*1370*/  F2FP.BF16.F32.PACK_AB R32, R33, R32 ;  /* 0x000000202120723e */ /* 0x000fe200000010ff */
[----:B------:R-:W-:Y:S01]  /*1380*/  IMAD R5, R5, 0x880, R6 ;  /* 0x0000088005057824 */ /* 0x000fe200078e0206 */
[----:B------:R-:W-:Y:S01]  /*1390*/  F2FP.BF16.F32.PACK_AB R26, R29, R28 ;  /* 0x0000001c1d1a723e */ /* 0x000fe200000010ff */
[----:B------:R-:W1:Y:S01]  /*13a0*/  LDC.64 R6, c[0x0][0x220] ;  /* 0x00008800ff067b82 */ /* 0x000e620000000a00 */
[----:B------:R-:W-:-:S02]  /*13b0*/  F2FP.BF16.F32.PACK_AB R27, R31, R30 ;  /* 0x0000001e1f1b723e */ /* 0x000fc400000010ff */
[----:B------:R-:W-:Y:S02]  /*13c0*/  F2FP.BF16.F32.PACK_AB R33, R35, R34 ;  /* 0x000000222321723e */ /* 0x000fe400000010ff */
[----:B------:R-:W-:Y:S02]  /*13d0*/  F2FP.BF16.F32.PACK_AB R40, R41, R40 ;  /* 0x000000282928723e */ /* 0x000fe400000010ff */
[----:B------:R-:W-:Y:S01]  /*13e0*/  LEA R5, R5, UR14, 0x1 ;  /* 0x0000000e05057c11 */ /* 0x000fe2000f8e08ff */
[----:B------:R-:W-:Y:S01]  /*13f0*/  BAR.SYNC.DEFER_BLOCKING 0x0 ;  /* 0x0000000000007b1d */ /* 0x000fe20000010000 */
[----:B------:R-:W-:Y:S02]  /*1400*/  F2FP.BF16.F32.PACK_AB R34, R37, R36 ;  /* 0x000000242522723e */ /* 0x000fe400000010ff */
[----:B------:R-:W-:Y:S02]  /*1410*/  F2FP.BF16.F32.PACK_AB R35, R39, R38 ;  /* 0x000000262723723e */ /* 0x000fe400000010ff */
[----:B------:R-:W-:-:S02]  /*1420*/  F2FP.BF16.F32.PACK_AB R41, R43, R42 ;  /* 0x0000002a2b29723e */ /* 0x000fc400000010ff */
[----:B------:R-:W-:Y:S02]  /*1430*/  F2FP.BF16.F32.PACK_AB R48, R49, R48 ;  /* 0x000000303130723e */ /* 0x000fe400000010ff */
[----:B------:R-:W-:Y:S01]  /*1440*/  F2FP.BF16.F32.PACK_AB R42, R45, R44 ;  /* 0x0000002c2d2a723e */ /* 0x000fe200000010ff */
[----:B------:R-:W-:Y:S01]  /*1450*/  IMAD.SHL.U32 R45, R2, 0x8, RZ ;  /* 0x00000008022d7824 */ /* 0x000fe200078e00ff */
[----:B------:R-:W-:Y:S02]  /*1460*/  F2FP.BF16.F32.PACK_AB R43, R47, R46 ;  /* 0x0000002e2f2b723e */ /* 0x000fe400000010ff */
[----:B------:R-:W-:Y:S02]  /*1470*/  F2FP.BF16.F32.PACK_AB R49, R51, R50 ;  /* 0x000000323331723e */ /* 0x000fe400000010ff */
[----:B------:R-:W-:Y:S02]  /*1480*/  F2FP.BF16.F32.PACK_AB R56, R57, R56 ;  /* 0x000000383938723e */ /* 0x000fe400000010ff */
[----:B------:R-:W-:-:S02]  /*1490*/  F2FP.BF16.F32.PACK_AB R50, R53, R52 ;  /* 0x000000343532723e */ /* 0x000fc400000010ff */
[----:B------:R-:W-:Y:S02]  /*14a0*/  F2FP.BF16.F32.PACK_AB R51, R55, R54 ;  /* 0x000000363733723e */ /* 0x000fe400000010ff */
[----:B------:R-:W-:Y:S02]  /*14b0*/  F2FP.BF16.F32.PACK_AB R57, R59, R58 ;  /* 0x0000003a3b39723e */ /* 0x000fe400000010ff */
[----:B------:R-:W-:Y:S01]  /*14c0*/  F2FP.BF16.F32.PACK_AB R64, R65, R64 ;  /* 0x000000404140723e */ /* 0x000fe200000010ff */
[----:B------:R-:W-:Y:S01]  /*14d0*/  STSM.16.M88.4 [R5], R24 ;  /* 0x0000001805007844 */ /* 0x000fe20000000200 */
[----:B------:R-:W-:Y:S02]  /*14e0*/  F2FP.BF16.F32.PACK_AB R58, R61, R60 ;  /* 0x0000003c3d3a723e */ /* 0x000fe400000010ff */
[----:B------:R-:W-:Y:S01]  /*14f0*/  F2FP.BF16.F32.PACK_AB R59, R63, R62 ;  /* 0x0000003e3f3b723e */ /* 0x000fe200000010ff */
[----:B------:R2:W-:Y:S01]  /*1500*/  STSM.16.M88.4 [R5+0x20], R32 ;  /* 0x0000202005007844 */ /* 0x0005e20000000200 */
[----:B------:R-:W-:-:S02]  /*1510*/  F2FP.BF16.F32.PACK_AB R65, R67, R66 ;  /* 0x000000424341723e */ /* 0x000fc400000010ff */
[----:B------:R-:W-:Y:S01]  /*1520*/  F2FP.BF16.F32.PACK_AB R72, R73, R72 ;  /* 0x000000484948723e */ /* 0x000fe200000010ff */
[----:B------:R3:W-:Y:S01]  /*1530*/  STSM.16.M88.4 [R5+0x40], R40 ;  /* 0x0000402805007844 */ /* 0x0007e20000000200 */
[----:B------:R-:W-:Y:S02]  /*1540*/  F2FP.BF16.F32.PACK_AB R66, R69, R68 ;  /* 0x000000444542723e */ /* 0x000fe400000010ff */
[----:B------:R-:W-:Y:S01]  /*1550*/  F2FP.BF16.F32.PACK_AB R67, R71, R70 ;  /* 0x000000464743723e */ /* 0x000fe200000010ff */
[----:B------:R-:W-:Y:S01]  /*1560*/  STSM.16.M88.4 [R5+0x60], R48 ;  /* 0x0000603005007844 */ /* 0x000fe20000000200 */
[----:B------:R-:W-:Y:S02]  /*1570*/  F2FP.BF16.F32.PACK_AB R73, R75, R74 ;  /* 0x0000004a4b49723e */ /* 0x000fe400000010ff */
[----:B------:R-:W-:Y:S01]  /*1580*/  F2FP.BF16.F32.PACK_AB R80, R81, R80 ;  /* 0x000000505150723e */ /* 0x000fe200000010ff */
[----:B------:R-:W-:Y:S01]  /*1590*/  STSM.16.M88.4 [R5+0x80], R56 ;  /* 0x0000803805007844 */ /* 0x000fe20000000200 */
[----:B------:R-:W-:-:S02]  /*15a0*/  F2FP.BF16.F32.PACK_AB R74, R77, R76 ;  /* 0x0000004c4d4a723e */ /* 0x000fc400000010ff */
[----:B------:R-:W-:Y:S01]  /*15b0*/  F2FP.BF16.F32.PACK_AB R75, R79, R78 ;  /* 0x0000004e4f4b723e */ /* 0x000fe200000010ff */
[----:B------:R-:W-:Y:S01]  /*15c0*/  STSM.16.M88.4 [R5+0xa0], R64 ;  /* 0x0000a04005007844 */ /* 0x000fe20000000200 */
[----:B------:R-:W-:Y:S02]  /*15d0*/  F2FP.BF16.F32.PACK_AB R81, R83, R82 ;  /* 0x000000525351723e */ /* 0x000fe400000010ff */
[----:B------:R-:W-:Y:S01]  /*15e0*/  F2FP.BF16.F32.PACK_AB R82, R85, R84 ;  /* 0x000000545552723e */ /* 0x000fe200000010ff */
[----:B------:R-:W-:Y:S01]  /*15f0*/  STSM.16.M88.4 [R5+0xc0], R72 ;  /* 0x0000c04805007844 */ /* 0x000fe20000000200 */
[----:B------:R-:W-:Y:S02]  /*1600*/  F2FP.BF16.F32.PACK_AB R83, R87, R86 ;  /* 0x000000565753723e */ /* 0x000fe400000010ff */
[----:B------:R-:W-:Y:S02]  /*1610*/  LOP3.LUT R91, R8, R91, RZ, 0xfc, !PT ;  /* 0x0000005b085b7212 */ /* 0x000fe400078efcff */
[----:B------:R-:W-:Y:S01]  /*1620*/  LOP3.LUT R2, R45, 0x78, RZ, 0xc0, !PT ;  /* 0x000000782d027812 */ /* 0x000fe200078ec0ff */
[----:B------:R4:W-:Y:S01]  /*1630*/  STSM.16.M88.4 [R5+0xe0], R80 ;  /* 0x0000e05005007844 */ /* 0x0009e20000000200 */
[----:B------:R-:W-:-:S02]  /*1640*/  LOP3.LUT R4, R4, 0x78, R45, 0xf8, !PT ;  /* 0x0000007804047812 */ /* 0x000fc400078ef82d */
[----:B--2---:R-:W-:Y:S01]  /*1650*/  LOP3.LUT R33, R3, 0x10, RZ, 0xfc, !PT ;  /* 0x0000001003217812 */ /* 0x004fe200078efcff */
[----:B------:R-:W-:Y:S01]  /*1660*/  IMAD R2, R91, 0x88, R2 ;  /* 0x000000885b027824 */ /* 0x000fe200078e0202 */
[----:B------:R-:W-:Y:S01]  /*1670*/  BAR.SYNC.DEFER_BLOCKING 0x0 ;  /* 0x0000000000007b1d */ /* 0x000fe20000010000 */
[----:B------:R-:W-:Y:S01]  /*1680*/  ISETP.GE.AND P0, PT, R4, 0xc00, PT ;  /* 0x00000c000400780c */ /* 0x000fe20003f06270 */
[C---:B---3--:R-:W-:Y:S01]  /*1690*/  IMAD R43, R3.reuse, 0xc00, R4 ;  /* 0x00000c00032b7824 */ /* 0x048fe200078e0204 */
[----:B------:R-:W-:Y:S02]  /*16a0*/  LOP3.LUT R35, R3, 0x18, RZ, 0xfc, !PT ;  /* 0x0000001803237812 */ /* 0x000fe400078efcff */
[----:B------:R-:W-:Y:S01]  /*16b0*/  LEA R44, R2, UR14, 0x1 ;  /* 0x0000000e022c7c11 */ /* 0x000fe2000f8e08ff */
[----:B------:R-:W-:Y:S01]  /*16c0*/  VIADD R45, R43, 0x6000 ;  /* 0x000060002b2d7836 */ /* 0x000fe20000000000 */
[----:B------:R-:W-:Y:S01]  /*16d0*/  ISETP.LT.AND P1, PT, R3, R0, !P0 ;  /* 0x000000000300720c */ /* 0x000fe20004721270 */
[----:B------:R-:W-:Y:S01]  /*16e0*/  VIADD R47, R43, 0x24000 ;  /* 0x000240002b2f7836 */ /* 0x000fe20000000000 */
[----:B------:R-:W-:-:S02]  /*16f0*/  LOP3.LUT R41, R3, 0x20, RZ, 0xfc, !PT ;  /* 0x0000002003297812 */ /* 0x000fc400078efcff */
[----:B----4-:R-:W-:Y:S02]  /*1700*/  LOP3.LUT R5, R3, 0x8, RZ, 0xfc, !PT ;  /* 0x0000000803057812 */ /* 0x010fe400078efcff */
[-C--:B------:R-:W-:Y:S02]  /*1710*/  ISETP.LT.AND P5, PT, R33, R0.reuse, !P0 ;  /* 0x000000002100720c */ /* 0x080fe400047a1270 */
[-C--:B------:R-:W-:Y:S01]  /*1720*/  ISETP.LT.AND P6, PT, R5, R0.reuse, !P0 ;  /* 0x000000000500720c */ /* 0x080fe200047c1270 */
[----:B-1----:R-:W-:Y:S01]  /*1730*/  IMAD.WIDE R4, R43, 0x2, R6 ;  /* 0x000000022b047825 */ /* 0x002fe200078e0206 */
[-C--:B------:R-:W-:Y:S02]  /*1740*/  ISETP.LT.AND P4, PT, R35, R0.reuse, !P0 ;  /* 0x000000002300720c */ /* 0x080fe40004781270 */
[----:B------:R-:W-:Y:S02]  /*1750*/  LOP3.LUT R33, R3, 0x28, RZ, 0xfc, !PT ;  /* 0x0000002803217812 */ /* 0x000fe400078efcff */
[----:B------:R-:W-:-:S02]  /*1760*/  ISETP.LT.AND P3, PT, R41, R0, !P0 ;  /* 0x000000002900720c */ /* 0x000fc40004761270 */
[C---:B------:R-:W-:Y:S01]  /*1770*/  LOP3.LUT R35, R3.reuse, 0x30, RZ, 0xfc, !PT ;  /* 0x0000003003237812 */ /* 0x040fe200078efcff */
[----:B------:R-:W1:Y:S01]  /*1780*/  LDS.128 R36, [R44] ;  /* 0x000000002c247984 */ /* 0x000e620000000c00 */
[----:B------:R-:W-:Y:S01]  /*1790*/  LOP3.LUT R41, R3, 0x38, RZ, 0xfc, !PT ;  /* 0x0000003803297812 */ /* 0x000fe200078efcff */
[----:B------:R-:W-:Y:S01]  /*17a0*/  IMAD.WIDE R2, R45, 0x2, R6 ;  /* 0x000000022d027825 */ /* 0x000fe200078e0206 */
[----:B------:R-:W-:Y:S01]  /*17b0*/  ISETP.LT.AND P2, PT, R33, R0, !P0 ;  /* 0x000000002100720c */ /* 0x000fe20004741270 */
[----:B------:R-:W2:Y:S02]  /*17c0*/  LDS.128 R28, [R44+0x880] ;  /* 0x000880002c1c7984 */ /* 0x000ea40000000c00 */
[C---:B------:R-:W-:Y:S02]  /*17d0*/  VIADD R33, R43.reuse, 0xc000 ;  /* 0x0000c0002b217836 */ /* 0x040fe40000000000 */
[----:B------:R-:W3:Y:S01]  /*17e0*/  LDS.128 R24, [R44+0x1100] ;  /* 0x001100002c187984 */ /* 0x000ee20000000c00 */
[----:B------:R-:W-:-:S02]  /*17f0*/  VIADD R45, R43, 0x1e000 ;  /* 0x0001e0002b2d7836 */ /* 0x000fc40000000000 */
[--C-:B------:R-:W-:Y:S01]  /*1800*/  IMAD.WIDE R32, R33, 0x2, R6.reuse ;  /* 0x0000000221207825 */ /* 0x100fe200078e0206 */
[----:B------:R-:W4:Y:S04]  /*1810*/  LDS.128 R20, [R44+0x1980] ;  /* 0x001980002c147984 */ /* 0x000f280000000c00 */
[----:B------:R-:W5:Y:S04]  /*1820*/  LDS.128 R16, [R44+0x2200] ;  /* 0x002200002c107984 */ /* 0x000f680000000c00 */
[----:B------:R-:W5:Y:S04]  /*1830*/  LDS.128 R12, [R44+0x2a80] ;  /* 0x002a80002c0c7984 */ /* 0x000f680000000c00 */
[----:B------:R-:W5:Y:S04]  /*1840*/  LDS.128 R8, [R44+0x3300] ;  /* 0x003300002c087984 */ /* 0x000f680000000c00 */
[----:B-1----:R1:W-:Y:S01]  /*1850*/  @P1 STG.E.128 desc[UR18][R4.64], R36 ;  /* 0x0000002404001986 */ /* 0x0023e2000c101d12 */
[-C--:B------:R-:W-:Y:S01]  /*1860*/  ISETP.LT.AND P1, PT, R35, R0.reuse, !P0 ;  /* 0x000000002300720c */ /* 0x080fe20004721270 */
[----:B------:R-:W-:Y:S01]  /*1870*/  VIADD R35, R43, 0x12000 ;  /* 0x000120002b237836 */ /* 0x000fe20000000000 */
[----:B------:R-:W-:Y:S01]  /*1880*/  ISETP.LT.AND P0, PT, R41, R0, !P0 ;  /* 0x000000002900720c */ /* 0x000fe20004701270 */
[----:B------:R-:W-:Y:S01]  /*1890*/  VIADD R41, R43, 0x18000 ;  /* 0x000180002b297836 */ /* 0x000fe20000000000 */
[----:B--2---:R2:W-:Y:S01]  /*18a0*/  @P6 STG.E.128 desc[UR18][R2.64], R28 ;  /* 0x0000001c02006986 */ /* 0x0045e2000c101d12 */
[----:B------:R-:W-:-:S03]  /*18b0*/  IMAD.WIDE R34, R35, 0x2, R6 ;  /* 0x0000000223227825 */ /* 0x000fc600078e0206 */
[----:B---3--:R2:W-:Y:S04]  /*18c0*/  @P5 STG.E.128 desc[UR18][R32.64], R24 ;  /* 0x0000001820005986 */ /* 0x0085e8000c101d12 */
[----:B----4-:R2:W-:Y:S01]  /*18d0*/  @P4 STG.E.128 desc[UR18][R34.64], R20 ;  /* 0x0000001422004986 */ /* 0x0105e2000c101d12 */
[----:B-1----:R-:W-:-:S04]  /*18e0*/  IMAD.WIDE R4, R41, 0x2, R6 ;  /* 0x0000000229047825 */ /* 0x002fc800078e0206 */
[--C-:B------:R-:W-:Y:S01]  /*18f0*/  IMAD.WIDE R36, R45, 0x2, R6.reuse ;  /* 0x000000022d247825 */ /* 0x100fe200078e0206 */
[----:B-----5:R2:W-:Y:S03]  /*1900*/  @P3 STG.E.128 desc[UR18][R4.64], R16 ;  /* 0x0000001004003986 */ /* 0x0205e6000c101d12 */
[----:B------:R-:W-:Y:S01]  /*1910*/  IMAD.WIDE R38, R47, 0x2, R6 ;  /* 0x000000022f267825 */ /* 0x000fe200078e0206 */
[----:B------:R2:W-:Y:S04]  /*1920*/  @P2 STG.E.128 desc[UR18][R36.64], R12 ;  /* 0x0000000c24002986 */ /* 0x0005e8000c101d12 */
[----:B------:R2:W-:Y:S01]  /*1930*/  @P1 STG.E.128 desc[UR18][R38.64], R8 ;  /* 0x0000000826001986 */ /* 0x0005e2000c101d12 */
[----:B------:R-:W-:Y:S05]  /*1940*/  @!P0 EXIT ;  /* 0x000000000000894d */ /* 0x000fea0003800000 */
[----:B------:R-:W1:Y:S01]  /*1950*/  LDS.128 R44, [R44+0x3b80] ;  /* 0x003b80002c2c7984 */ /* 0x000e620000000c00 */
[----:B------:R-:W-:-:S04]  /*1960*/  VIADD R43, R43, 0x2a000 ;  /* 0x0002a0002b2b7836 */ /* 0x000fc80000000000 */
[----:B------:R-:W-:-:S05]  /*1970*/  IMAD.WIDE R6, R43, 0x2, R6 ;  /* 0x000000022b067825 */ /* 0x000fca00078e0206 */
[----:B-1----:R-:W-:Y:S01]  /*1980*/  STG.E.128 desc[UR18][R6.64], R44 ;  /* 0x0000002c06007986 */ /* 0x002fe2000c101d12 */
[----:B------:R-:W-:Y:S05]  /*1990*/  EXIT ;  /* 0x000000000000794d */ /* 0x000fea0003800000 */
.L_x_1:
[----:B------:R-:W-:-:S00]  /*19a0*/  BRA `(.L_x_1) ;  /* 0xfffffffc00fc7947 */ /* 0x000fc0000383ffff */
[----:B------:R-:W-:-:S00]  /*19b0*/  NOP ;  /* 0x0000000000007918 */ /* 0x000fc00000000000 */
        /* <DEDUP_REMOVED lines=12> */
.L_x_2:


//--------------------- .nv.shared.triton_mm      --------------------------
	.section	.nv.shared.triton_mm,"aw",@nobits
	.sectionflags	@""
	.align	16
	.zero		1024


//--------------------- .nv.constant0.triton_mm   --------------------------
	.section	.nv.constant0.triton_mm,"a",@progbits
	.sectionflags	@""
	.align	4
.nv.constant0.triton_mm:
	.zero		560
